//
// Generated by NVIDIA NVVM Compiler
//
// Compiler Build ID: CL-36424714
// Cuda compilation tools, release 13.0, V13.0.88
// Based on NVVM 20.0.0
//

.version 9.0
.target sm_100
.address_size 64

	// .globl	_Z15MatrixMatrixaddPiS_S_i

.visible .entry _Z15MatrixMatrixaddPiS_S_i(
	.param .u64 .ptr .align 1 _Z15MatrixMatrixaddPiS_S_i_param_0,
	.param .u64 .ptr .align 1 _Z15MatrixMatrixaddPiS_S_i_param_1,
	.param .u64 .ptr .align 1 _Z15MatrixMatrixaddPiS_S_i_param_2,
	.param .u32 _Z15MatrixMatrixaddPiS_S_i_param_3
)
{
	.reg .pred 	%p<2>;
	.reg .b32 	%r<9>;
	.reg .b64 	%rd<11>;

	ld.param.u64 	%rd1, [_Z15MatrixMatrixaddPiS_S_i_param_0];
	ld.param.u64 	%rd2, [_Z15MatrixMatrixaddPiS_S_i_param_1];
	ld.param.u64 	%rd3, [_Z15MatrixMatrixaddPiS_S_i_param_2];
	ld.param.u32 	%r2, [_Z15MatrixMatrixaddPiS_S_i_param_3];
	mov.u32 	%r3, %tid.x;
	mov.u32 	%r4, %ctaid.x;
	mov.u32 	%r5, %ntid.x;
	mad.lo.s32 	%r1, %r4, %r5, %r3;
	setp.ge.s32 	%p1, %r1, %r2;
	@%p1 bra 	$L__BB0_2;
	cvta.to.global.u64 	%rd4, %rd1;
	cvta.to.global.u64 	%rd5, %rd2;
	cvta.to.global.u64 	%rd6, %rd3;
	mul.wide.s32 	%rd7, %r1, 4;
	add.s64 	%rd8, %rd4, %rd7;
	ld.global.u32 	%r6, [%rd8];
	add.s64 	%rd9, %rd5, %rd7;
	ld.global.u32 	%r7, [%rd9];
	add.s32 	%r8, %r7, %r6;
	add.s64 	%rd10, %rd6, %rd7;
	st.global.u32 	[%rd10], %r8;
$L__BB0_2:
	ret;

}


// ===== COMPILED SASS (sm_100) =====

	.target	sm_100

	.elftype	@"ET_EXEC"


//--------------------- .note.nv.tkinfo           --------------------------
	.section	.note.nv.tkinfo,"",@"SHT_NOTE"
	.sectionflags	@"SHF_NOTE_NV_TKINFO"
	.tkinfo
        /*0018*/ 	.word	0x00000002
        /*0030*/ 	.string	""
        /*0030*/ 	.string	"ptxas"
        /*0030*/ 	.string	"Cuda compilation tools, release 13.0, V13.0.88"
        /*0030*/ 	.string	"Build cuda_13.0.r13.0/compiler.36424714_0"
        /*0030*/ 	.string	"-arch sm_100 -m 64 "



//--------------------- .note.nv.cuinfo           --------------------------
	.section	.note.nv.cuinfo,"",@"SHT_NOTE"
	.sectionflags	@"SHF_NOTE_NV_CUINFO"
        /*0018*/ 	.short	0x0002
        /*001a*/ 	.short	0x0064
        /*001c*/ 	.short	0x0082
	.zero		2


//--------------------- .nv.info                  --------------------------
	.section	.nv.info,"",@"SHT_CUDA_INFO"
	.align	4


	//----- nvinfo : EIATTR_REGCOUNT
	.align		4
        /*0000*/ 	.byte	0x04, 0x2f
        /*0002*/ 	.short	(.L_1 - .L_0)
	.align		4
.L_0:
        /*0004*/ 	.word	index@(_Z15MatrixMatrixaddPiS_S_i)
        /*0008*/ 	.word	0x0000000c


	//----- nvinfo : EIATTR_FRAME_SIZE
	.align		4
.L_1:
        /*000c*/ 	.byte	0x04, 0x11
        /*000e*/ 	.short	(.L_3 - .L_2)
	.align		4
.L_2:
        /*0010*/ 	.word	index@(_Z15MatrixMatrixaddPiS_S_i)
        /*0014*/ 	.word	0x00000000


	//----- nvinfo : EIATTR_MIN_STACK_SIZE
	.align		4
.L_3:
        /*0018*/ 	.byte	0x04, 0x12
        /*001a*/ 	.short	(.L_5 - .L_4)
	.align		4
.L_4:
        /*001c*/ 	.word	index@(_Z15MatrixMatrixaddPiS_S_i)
        /*0020*/ 	.word	0x00000000
.L_5:


//--------------------- .nv.compat                --------------------------
	.section	.nv.compat,"",@"SHT_CUDA_COMPAT_INFO"
	.align	4
        /*0000*/ 	.byte	0x02, 0x09, 0x00, 0x00, 0x02, 0x02, 0x01, 0x00, 0x02, 0x05, 0x05, 0x00, 0x03, 0x07, 0x01, 0x01
        /*0010*/ 	.byte	0x02, 0x03, 0x00, 0x00, 0x02, 0x06, 0x01, 0x00, 0x04, 0x0b, 0x08, 0x00, 0x09, 0x00, 0x00, 0x00
        /*0020*/ 	.byte	0x00, 0x00, 0x00, 0x00


//--------------------- .nv.info._Z15MatrixMatrixaddPiS_S_i --------------------------
	.section	.nv.info._Z15MatrixMatrixaddPiS_S_i,"",@"SHT_CUDA_INFO"
	.sectionflags	@""
	.align	4


	//----- nvinfo : EIATTR_CUDA_API_VERSION
	.align		4
        /*0000*/ 	.byte	0x04, 0x37
        /*0002*/ 	.short	(.L_7 - .L_6)
.L_6:
        /*0004*/ 	.word	0x00000082


	//----- nvinfo : EIATTR_KPARAM_INFO
	.align		4
.L_7:
        /*0008*/ 	.byte	0x04, 0x17
        /*000a*/ 	.short	(.L_9 - .L_8)
.L_8:
        /*000c*/ 	.word	0x00000000
        /*0010*/ 	.short	0x0003
        /*0012*/ 	.short	0x0018
        /*0014*/ 	.byte	0x00, 0xf0, 0x11, 0x00


	//----- nvinfo : EIATTR_KPARAM_INFO
	.align		4
.L_9:
        /*0018*/ 	.byte	0x04, 0x17
        /*001a*/ 	.short	(.L_11 - .L_10)
.L_10:
        /*001c*/ 	.word	0x00000000
        /*0020*/ 	.short	0x0002
        /*0022*/ 	.short	0x0010
        /*0024*/ 	.byte	0x00, 0xf5, 0x21, 0x00


	//----- nvinfo : EIATTR_KPARAM_INFO
	.align		4
.L_11:
        /*0028*/ 	.byte	0x04, 0x17
        /*002a*/ 	.short	(.L_13 - .L_12)
.L_12:
        /*002c*/ 	.word	0x00000000
        /*0030*/ 	.short	0x0001
        /*0032*/ 	.short	0x0008
        /*0034*/ 	.byte	0x00, 0xf5, 0x21, 0x00


	//----- nvinfo : EIATTR_KPARAM_INFO
	.align		4
.L_13:
        /*0038*/ 	.byte	0x04, 0x17
        /*003a*/ 	.short	(.L_15 - .L_14)
.L_14:
        /*003c*/ 	.word	0x00000000
        /*0040*/ 	.short	0x0000
        /*0042*/ 	.short	0x0000
        /*0044*/ 	.byte	0x00, 0xf5, 0x21, 0x00


	//----- nvinfo : EIATTR_SPARSE_MMA_MASK
	.align		4
.L_15:
        /*0048*/ 	.byte	0x03, 0x50
        /*004a*/ 	.short	0x0000


	//----- nvinfo : EIATTR_MAXREG_COUNT
	.align		4
        /*004c*/ 	.byte	0x03, 0x1b
        /*004e*/ 	.short	0x00ff


	//----- nvinfo : EIATTR_MERCURY_ISA_VERSION
	.align		4
        /*0050*/ 	.byte	0x03, 0x5f
        /*0052*/ 	.short	0x0101


	//----- nvinfo : EIATTR_VRC_CTA_INIT_COUNT
	.align		4
        /*0054*/ 	.byte	0x02, 0x4a
	.zero		1
	.zero		1


	//----- nvinfo : EIATTR_EXIT_INSTR_OFFSETS
	.align		4
        /*0058*/ 	.byte	0x04, 0x1c
        /*005a*/ 	.short	(.L_17 - .L_16)


	//   ....[0]....
.L_16:
        /*005c*/ 	.word	0x00000070


	//   ....[1]....
        /*0060*/ 	.word	0x00000130


	//----- nvinfo : EIATTR_CBANK_PARAM_SIZE
	.align		4
.L_17:
        /*0064*/ 	.byte	0x03, 0x19
        /*0066*/ 	.short	0x001c


	//----- nvinfo : EIATTR_PARAM_CBANK
	.align		4
        /*0068*/ 	.byte	0x04, 0x0a
        /*006a*/ 	.short	(.L_19 - .L_18)
	.align		4
.L_18:
        /*006c*/ 	.word	index@(.nv.constant0._Z15MatrixMatrixaddPiS_S_i)
        /*0070*/ 	.short	0x0380
        /*0072*/ 	.short	0x001c


	//----- nvinfo : EIATTR_SW_WAR
	.align		4
.L_19:
        /*0074*/ 	.byte	0x04, 0x36
        /*0076*/ 	.short	(.L_21 - .L_20)
.L_20:
        /*0078*/ 	.word	0x00000008
.L_21:


//--------------------- .nv.callgraph             --------------------------
	.section	.nv.callgraph,"",@"SHT_CUDA_CALLGRAPH"
	.align	4
	.sectionentsize	8
	.align		4
        /*0000*/ 	.word	0x00000000
	.align		4
        /*0004*/ 	.word	0xffffffff
	.align		4
        /*0008*/ 	.word	0x00000000
	.align		4
        /*000c*/ 	.word	0xfffffffe
	.align		4
        /*0010*/ 	.word	0x00000000
	.align		4
        /*0014*/ 	.word	0xfffffffd
	.align		4
        /*0018*/ 	.word	0x00000000
	.align		4
        /*001c*/ 	.word	0xfffffffc


//--------------------- .text._Z15MatrixMatrixaddPiS_S_i --------------------------
	.section	.text._Z15MatrixMatrixaddPiS_S_i,"ax",@progbits
	.align	128
        .global         _Z15MatrixMatrixaddPiS_S_i
        .type           _Z15MatrixMatrixaddPiS_S_i,@function
        .size           _Z15MatrixMatrixaddPiS_S_i,(.L_x_1 - _Z15MatrixMatrixaddPiS_S_i)
        .other          _Z15MatrixMatrixaddPiS_S_i,@"STO_CUDA_ENTRY STV_DEFAULT"
_Z15MatrixMatrixaddPiS_S_i:
.text._Z15MatrixMatrixaddPiS_S_i:
[----:B------:R-:W-:Y:S01]  /*0000*/  LDC R1, c[0x0][0x37c] ;  /* 0x0000df00ff017b82 */ /* 0x000fe20000000800 */
[----:B------:R-:W0:Y:S07]  /*0010*/  S2R R9, SR_TID.X ;  /* 0x0000000000097919 */ /* 0x000e2e0000002100 */
[----:B------:R-:W0:Y:S01]  /*0020*/  S2UR UR4, SR_CTAID.X ;  /* 0x00000000000479c3 */ /* 0x000e220000002500 */
[----:B------:R-:W1:Y:S07]  /*0030*/  LDCU UR5, c[0x0][0x398] ;  /* 0x00007300ff0577ac */ /* 0x000e6e0008000800 */
[----:B------:R-:W0:Y:S02]  /*0040*/  LDC R0, c[0x0][0x360] ;  /* 0x0000d800ff007b82 */ /* 0x000e240000000800 */
[----:B0-----:R-:W-:-:S05]  /*0050*/  IMAD R9, R0, UR4, R9 ;  /* 0x0000000400097c24 */ /* 0x001fca000f8e0209 */
[----:B-1----:R-:W-:-:S13]  /*0060*/  ISETP.GE.AND P0, PT, R9, UR5, PT ;  /* 0x0000000509007c0c */ /* 0x002fda000bf06270 */
[----:B------:R-:W-:Y:S05]  /*0070*/  @P0 EXIT ;  /* 0x000000000000094d */ /* 0x000fea0003800000 */
[----:B------:R-:W0:Y:S01]  /*0080*/  LDC.64 R2, c[0x0][0x380] ;  /* 0x0000e000ff027b82 */ /* 0x000e220000000a00 */
[----:B------:R-:W1:Y:S07]  /*0090*/  LDCU.64 UR4, c[0x0][0x358] ;  /* 0x00006b00ff0477ac */ /* 0x000e6e0008000a00 */
[----:B------:R-:W2:Y:S08]  /*00a0*/  LDC.64 R4, c[0x0][0x388] ;  /* 0x0000e200ff047b82 */ /* 0x000eb00000000a00 */
[----:B------:R-:W3:Y:S01]  /*00b0*/  LDC.64 R6, c[0x0][0x390] ;  /* 0x0000e400ff067b82 */ /* 0x000ee20000000a00 */
[----:B0-----:R-:W-:-:S06]  /*00c0*/  IMAD.WIDE R2, R9, 0x4, R2 ;  /* 0x0000000409027825 */ /* 0x001fcc00078e0202 */
[----:B-1----:R-:W4:Y:S01]  /*00d0*/  LDG.E R2, desc[UR4][R2.64] ;  /* 0x0000000402027981 */ /* 0x002f22000c1e1900 */
[----:B--2---:R-:W-:-:S06]  /*00e0*/  IMAD.WIDE R4, R9, 0x4, R4 ;  /* 0x0000000409047825 */ /* 0x004fcc00078e0204 */
[----:B------:R-:W4:Y:S01]  /*00f0*/  LDG.E R5, desc[UR4][R4.64] ;  /* 0x0000000404057981 */ /* 0x000f22000c1e1900 */
[----:B---3--:R-:W-:Y:S01]  /*0100*/  IMAD.WIDE R6, R9, 0x4, R6 ;  /* 0x0000000409067825 */ /* 0x008fe200078e0206 */
[----:B----4-:R-:W-:-:S05]  /*0110*/  IADD3 R9, PT, PT, R2, R5, RZ ;  /* 0x0000000502097210 */ /* 0x010fca0007ffe0ff */
[----:B------:R-:W-:Y:S01]  /*0120*/  STG.E desc[UR4][R6.64], R9 ;  /* 0x0000000906007986 */ /* 0x000fe2000c101904 */
[----:B------:R-:W-:Y:S05]  /*0130*/  EXIT ;  /* 0x000000000000794d */ /* 0x000fea0003800000 */
.L_x_0:
[----:B------:R-:W-:-:S00]  /*0140*/  BRA `(.L_x_0) ;  /* 0xfffffffc00fc7947 */ /* 0x000fc0000383ffff */
[----:B------:R-:W-:-:S00]  /*0150*/  NOP ;  /* 0x0000000000007918 */ /* 0x000fc00000000000 */
        /* <DEDUP_REMOVED lines=10> */
.L_x_1:


//--------------------- .nv.shared.reserved.0     --------------------------
	.section	.nv.shared.reserved.0,"aw",@nobits
	.weak		__nv_reservedSMEM_offset_0_alias
	.size		__nv_reservedSMEM_offset_0_alias, 0, 64
	.other		__nv_reservedSMEM_offset_0_alias,@"STO_CUDA_RESERVED_SHARED STV_DEFAULT"
__nv_reservedSMEM_offset_0_alias:
	.zero		0
	.zero		64


//--------------------- .nv.constant0._Z15MatrixMatrixaddPiS_S_i --------------------------
	.section	.nv.constant0._Z15MatrixMatrixaddPiS_S_i,"a",@progbits
	.sectionflags	@""
	.align	4
.nv.constant0._Z15MatrixMatrixaddPiS_S_i:
	.zero		924


//--------------------- SYMBOLS --------------------------

	.type		.nv.reservedSmem.offset0,@object
	.size		.nv.reservedSmem.offset0,0x4
